	.headerflags	@"EF_CUDA_TEXMODE_UNIFIED EF_CUDA_64BIT_ADDRESS EF_CUDA_ACCELERATORS EF_CUDA_SM90 EF_CUDA_VIRTUAL_SM(EF_CUDA_SM90)"
	.elftype	@"ET_EXEC"


//--------------------- .nv.info                  --------------------------
	.section	.nv.info,"",@"SHT_CUDA_INFO"
	.align	4


	//----- nvinfo : EIATTR_REGCOUNT
	.align		4
        /*0000*/ 	.byte	0x04, 0x2f
        /*0002*/ 	.short	(.L_3 - .L_2)
	.align		4
.L_2:
        /*0004*/ 	.word	index@(triton_poi_fused__native_batch_norm_legit_no_training_cat_relu_10)
        /*0008*/ 	.word	0x00000020


	//----- nvinfo : EIATTR_MIN_STACK_SIZE
	.align		4
.L_3:
        /*000c*/ 	.byte	0x04, 0x12
        /*000e*/ 	.short	(.L_5 - .L_4)
	.align		4
.L_4:
        /*0010*/ 	.word	index@(triton_poi_fused__native_batch_norm_legit_no_training_cat_relu_10)
        /*0014*/ 	.word	0x00000000


	//----- nvinfo : EIATTR_FRAME_SIZE
	.align		4
.L_5:
        /*0018*/ 	.byte	0x04, 0x11
        /*001a*/ 	.short	(.L_7 - .L_6)
	.align		4
.L_6:
        /*001c*/ 	.word	index@(triton_poi_fused__native_batch_norm_legit_no_training_cat_relu_10)
        /*0020*/ 	.word	0x00000000


	//----- nvinfo : EIATTR_MIN_STACK_SIZE
	.align		4
.L_7:
        /*0024*/ 	.byte	0x04, 0x12
        /*0026*/ 	.short	(.L_9 - .L_8)
	.align		4
.L_8:
        /*0028*/ 	.word	index@(triton_poi_fused__native_batch_norm_legit_no_training_cat_relu_10)
        /*002c*/ 	.word	0x00000000
.L_9:


//--------------------- .nv.info.triton_poi_fused__native_batch_norm_legit_no_training_cat_relu_10 --------------------------
	.section	.nv.info.triton_poi_fused__native_batch_norm_legit_no_training_cat_relu_10,"",@"SHT_CUDA_INFO"
	.sectionflags	@""
	.align	4


	//----- nvinfo : EIATTR_CUDA_API_VERSION
	.align		4
        /*0000*/ 	.byte	0x04, 0x37
        /*0002*/ 	.short	(.L_11 - .L_10)
.L_10:
        /*0004*/ 	.word	0x0000007c


	//----- nvinfo : EIATTR_KPARAM_INFO
	.align		4
.L_11:
        /*0008*/ 	.byte	0x04, 0x17
        /*000a*/ 	.short	(.L_13 - .L_12)
.L_12:
        /*000c*/ 	.word	0x00000000
        /*0010*/ 	.short	0x0009
        /*0012*/ 	.short	0x0048
        /*0014*/ 	.byte	0x00, 0xf0, 0x11, 0x00


	//----- nvinfo : EIATTR_KPARAM_INFO
	.align		4
.L_13:
        /*0018*/ 	.byte	0x04, 0x17
        /*001a*/ 	.short	(.L_15 - .L_14)
.L_14:
        /*001c*/ 	.word	0x00000000
        /*0020*/ 	.short	0x0008
        /*0022*/ 	.short	0x0040
        /*0024*/ 	.byte	0x00, 0xf4, 0x21, 0x00


	//----- nvinfo : EIATTR_KPARAM_INFO
	.align		4
.L_15:
        /*0028*/ 	.byte	0x04, 0x17
        /*002a*/ 	.short	(.L_17 - .L_16)
.L_16:
        /*002c*/ 	.word	0x00000000
        /*0030*/ 	.short	0x0007
        /*0032*/ 	.short	0x0038
        /*0034*/ 	.byte	0x00, 0xf4, 0x21, 0x00


	//----- nvinfo : EIATTR_KPARAM_INFO
	.align		4
.L_17:
        /*0038*/ 	.byte	0x04, 0x17
        /*003a*/ 	.short	(.L_19 - .L_18)
.L_18:
        /*003c*/ 	.word	0x00000000
        /*0040*/ 	.short	0x0006
        /*0042*/ 	.short	0x0030
        /*0044*/ 	.byte	0x00, 0xf4, 0x21, 0x00


	//----- nvinfo : EIATTR_KPARAM_INFO
	.align		4
.L_19:
        /*0048*/ 	.byte	0x04, 0x17
        /*004a*/ 	.short	(.L_21 - .L_20)
.L_20:
        /*004c*/ 	.word	0x00000000
        /*0050*/ 	.short	0x0005
        /*0052*/ 	.short	0x0028
        /*0054*/ 	.byte	0x00, 0xf4, 0x21, 0x00


	//----- nvinfo : EIATTR_KPARAM_INFO
	.align		4
.L_21:
        /*0058*/ 	.byte	0x04, 0x17
        /*005a*/ 	.short	(.L_23 - .L_22)
.L_22:
        /*005c*/ 	.word	0x00000000
        /*0060*/ 	.short	0x0004
        /*0062*/ 	.short	0x0020
        /*0064*/ 	.byte	0x00, 0xf4, 0x21, 0x00


	//----- nvinfo : EIATTR_KPARAM_INFO
	.align		4
.L_23:
        /*0068*/ 	.byte	0x04, 0x17
        /*006a*/ 	.short	(.L_25 - .L_24)
.L_24:
        /*006c*/ 	.word	0x00000000
        /*0070*/ 	.short	0x0003
        /*0072*/ 	.short	0x0018
        /*0074*/ 	.byte	0x00, 0xf4, 0x21, 0x00


	//----- nvinfo : EIATTR_KPARAM_INFO
	.align		4
.L_25:
        /*0078*/ 	.byte	0x04, 0x17
        /*007a*/ 	.short	(.L_27 - .L_26)
.L_26:
        /*007c*/ 	.word	0x00000000
        /*0080*/ 	.short	0x0002
        /*0082*/ 	.short	0x0010
        /*0084*/ 	.byte	0x00, 0xf4, 0x21, 0x00


	//----- nvinfo : EIATTR_KPARAM_INFO
	.align		4
.L_27:
        /*0088*/ 	.byte	0x04, 0x17
        /*008a*/ 	.short	(.L_29 - .L_28)
.L_28:
        /*008c*/ 	.word	0x00000000
        /*0090*/ 	.short	0x0001
        /*0092*/ 	.short	0x0008
        /*0094*/ 	.byte	0x00, 0xf4, 0x21, 0x00


	//----- nvinfo : EIATTR_KPARAM_INFO
	.align		4
.L_29:
        /*0098*/ 	.byte	0x04, 0x17
        /*009a*/ 	.short	(.L_31 - .L_30)
.L_30:
        /*009c*/ 	.word	0x00000000
        /*00a0*/ 	.short	0x0000
        /*00a2*/ 	.short	0x0000
        /*00a4*/ 	.byte	0x00, 0xf4, 0x21, 0x00


	//----- nvinfo : EIATTR_SPARSE_MMA_MASK
	.align		4
.L_31:
        /*00a8*/ 	.byte	0x03, 0x50
        /*00aa*/ 	.short	0x0000


	//----- nvinfo : EIATTR_MAXREG_COUNT
	.align		4
        /*00ac*/ 	.byte	0x03, 0x1b
        /*00ae*/ 	.short	0x00ff


	//----- nvinfo : EIATTR_EXIT_INSTR_OFFSETS
	.align		4
        /*00b0*/ 	.byte	0x04, 0x1c
        /*00b2*/ 	.short	(.L_33 - .L_32)


	//   ....[0]....
.L_32:
        /*00b4*/ 	.word	0x000009d0


	//----- nvinfo : EIATTR_REQNTID
	.align		4
.L_33:
        /*00b8*/ 	.byte	0x04, 0x10
        /*00ba*/ 	.short	(.L_35 - .L_34)
.L_34:
        /*00bc*/ 	.word	0x00000080
        /*00c0*/ 	.word	0x00000001
        /*00c4*/ 	.word	0x00000001


	//----- nvinfo : EIATTR_CBANK_PARAM_SIZE
	.align		4
.L_35:
        /*00c8*/ 	.byte	0x03, 0x19
        /*00ca*/ 	.short	0x004c


	//----- nvinfo : EIATTR_PARAM_CBANK
	.align		4
        /*00cc*/ 	.byte	0x04, 0x0a
        /*00ce*/ 	.short	(.L_37 - .L_36)
	.align		4
.L_36:
        /*00d0*/ 	.word	index@(.nv.constant0.triton_poi_fused__native_batch_norm_legit_no_training_cat_relu_10)
        /*00d4*/ 	.short	0x0210
        /*00d6*/ 	.short	0x004c


	//----- nvinfo : EIATTR_SW_WAR
	.align		4
.L_37:
        /*00d8*/ 	.byte	0x04, 0x36
        /*00da*/ 	.short	(.L_39 - .L_38)
.L_38:
        /*00dc*/ 	.word	0x00000008
.L_39:


//--------------------- .nv.callgraph             --------------------------
	.section	.nv.callgraph,"",@"SHT_CUDA_CALLGRAPH"
	.align	4
	.sectionentsize	8
	.align		4
        /*0000*/ 	.word	0x00000000
	.align		4
        /*0004*/ 	.word	0xffffffff
	.align		4
        /*0008*/ 	.word	0x00000000
	.align		4
        /*000c*/ 	.word	0xfffffffe
	.align		4
        /*0010*/ 	.word	0x00000000
	.align		4
        /*0014*/ 	.word	0xfffffffd
	.align		4
        /*0018*/ 	.word	0x00000000
	.align		4
        /*001c*/ 	.word	0xfffffffc


//--------------------- .nv.constant4             --------------------------
	.section	.nv.constant4,"a",@progbits
	.align	8
	.align		8
.nv.constant4:
        /*0000*/ 	.dword	_$_str
	.align		8
        /*0008*/ 	.dword	_$_str_$_2


//--------------------- .text.triton_poi_fused__native_batch_norm_legit_no_training_cat_relu_10 --------------------------
	.section	.text.triton_poi_fused__native_batch_norm_legit_no_training_cat_relu_10,"ax",@progbits
	.align	128
        .global         triton_poi_fused__native_batch_norm_legit_no_training_cat_relu_10
        .type           triton_poi_fused__native_batch_norm_legit_no_training_cat_relu_10,@function
        .size           triton_poi_fused__native_batch_norm_legit_no_training_cat_relu_10,(.L_x_1 - triton_poi_fused__native_batch_norm_legit_no_training_cat_relu_10)
        .other          triton_poi_fused__native_batch_norm_legit_no_training_cat_relu_10,@"STO_CUDA_ENTRY STV_DEFAULT"
triton_poi_fused__native_batch_norm_legit_no_training_cat_relu_10:
.text.triton_poi_fused__native_batch_norm_legit_no_training_cat_relu_10:
[----:B------:R-:W-:Y:S01]  /*0000*/  LDC R1, c[0x0][0x28] ;  /* 0x00000a00ff017b82 */ /* 0x000fe20000000800 */
[----:B------:R-:W1:Y:S01]  /*0010*/  S2R R0, SR_TID.X ;  /* 0x0000000000007919 */ /* 0x000e620000002100 */
[----:B------:R-:W-:Y:S01]  /*0020*/  ULDC.64 UR6, c[0x0][0x220] ;  /* 0x0000880000067ab9 */ /* 0x000fe20000000a00 */
[----:B------:R-:W-:Y:S01]  /*0030*/  CS2R R22, SRZ ;  /* 0x0000000000167805 */ /* 0x000fe2000001ff00 */
[----:B------:R-:W-:Y:S01]  /*0040*/  ULDC.64 UR4, c[0x0][0x208] ;  /* 0x0000820000047ab9 */ /* 0x000fe20000000a00 */
[----:B------:R-:W2:Y:S01]  /*0050*/  S2R R3, SR_CTAID.X ;  /* 0x0000000000037919 */ /* 0x000ea20000002500 */
[----:B------:R-:W-:Y:S02]  /*0060*/  CS2R R20, SRZ ;  /* 0x0000000000147805 */ /* 0x000fe4000001ff00 */
[----:B------:R-:W3:Y:S01]  /*0070*/  LDC.64 R16, c[0x0][0x218] ;  /* 0x00008600ff107b82 */ /* 0x000ee20000000a00 */
[----:B-1----:R-:W-:Y:S01]  /*0080*/  IMAD.SHL.U32 R0, R0, 0x2, RZ ;  /* 0x0000000200007824 */ /* 0x002fe200078e00ff */
[----:B--2---:R-:W-:-:S04]  /*0090*/  SHF.R.S32.HI R2, RZ, 0x17, R3 ;  /* 0x00000017ff027819 */ /* 0x004fc80000011403 */
[----:B------:R-:W-:Y:S02]  /*00a0*/  LOP3.LUT R0, R0, 0xfe, RZ, 0xc0, !PT ;  /* 0x000000fe00007812 */ /* 0x000fe400078ec0ff */
[----:B------:R-:W-:-:S03]  /*00b0*/  SGXT R2, R2, 0x1 ;  /* 0x000000010202781a */ /* 0x000fc60000000200 */
[----:B------:R-:W-:-:S04]  /*00c0*/  IMAD R5, R3, 0x100, R0 ;  /* 0x0000010003057824 */ /* 0x000fc800078e0200 */
[----:B------:R-:W-:Y:S01]  /*00d0*/  VIADD R29, R5, 0x1 ;  /* 0x00000001051d7836 */ /* 0x000fe20000000000 */
[----:B------:R-:W-:Y:S02]  /*00e0*/  SHF.R.S32.HI R0, RZ, 0x1f, R5 ;  /* 0x0000001fff007819 */ /* 0x000fe40000011405 */
[-C--:B------:R-:W-:Y:S02]  /*00f0*/  LEA.HI R4, R2, R5.reuse, RZ, 0x9 ;  /* 0x0000000502047211 */ /* 0x080fe400078f48ff */
[----:B------:R-:W-:Y:S02]  /*0100*/  LEA.HI R0, R0, R5, RZ, 0x4 ;  /* 0x0000000500007211 */ /* 0x000fe400078f20ff */
[----:B------:R-:W-:Y:S02]  /*0110*/  SHF.R.S32.HI R4, RZ, 0x9, R4 ;  /* 0x00000009ff047819 */ /* 0x000fe40000011404 */
[----:B------:R-:W-:Y:S02]  /*0120*/  SHF.R.S32.HI R26, RZ, 0x4, R0 ;  /* 0x00000004ff1a7819 */ /* 0x000fe40000011400 */
[----:B------:R-:W-:-:S02]  /*0130*/  LOP3.LUT R0, R0, 0xfffffff0, RZ, 0xc0, !PT ;  /* 0xfffffff000007812 */ /* 0x000fc400078ec0ff */
[----:B------:R-:W-:Y:S02]  /*0140*/  LEA.HI R3, R26, R26, RZ, 0x5 ;  /* 0x0000001a1a037211 */ /* 0x000fe400078f28ff */
[----:B------:R-:W-:Y:S01]  /*0150*/  LEA.HI R2, R2, R29, RZ, 0x4 ;  /* 0x0000001d02027211 */ /* 0x000fe200078f20ff */
[----:B------:R-:W-:Y:S01]  /*0160*/  IMAD.IADD R27, R5, 0x1, -R0 ;  /* 0x00000001051b7824 */ /* 0x000fe200078e0a00 */
[----:B------:R-:W-:Y:S02]  /*0170*/  LOP3.LUT R3, R3, 0xffffffe0, RZ, 0xc0, !PT ;  /* 0xffffffe003037812 */ /* 0x000fe400078ec0ff */
[----:B------:R-:W-:Y:S02]  /*0180*/  LOP3.LUT R2, R2, 0xfffffff0, RZ, 0xc0, !PT ;  /* 0xfffffff002027812 */ /* 0x000fe400078ec0ff */
[----:B------:R-:W-:Y:S01]  /*0190*/  ISETP.GT.AND P2, PT, R27, 0xc, PT ;  /* 0x0000000c1b00780c */ /* 0x000fe20003f44270 */
[----:B------:R-:W-:Y:S02]  /*01a0*/  IMAD.IADD R3, R26, 0x1, -R3 ;  /* 0x000000011a037824 */ /* 0x000fe400078e0a03 */
[----:B------:R-:W-:-:S02]  /*01b0*/  IMAD.IADD R29, R29, 0x1, -R2 ;  /* 0x000000011d1d7824 */ /* 0x000fc400078e0a02 */
[----:B------:R-:W-:Y:S02]  /*01c0*/  IMAD R4, R4, 0x40, R3 ;  /* 0x0000004004047824 */ /* 0x000fe400078e0203 */
[----:B------:R-:W-:Y:S02]  /*01d0*/  VIADD R3, R27, 0xfffffff3 ;  /* 0xfffffff31b037836 */ /* 0x000fe40000000000 */
[----:B------:R-:W-:Y:S02]  /*01e0*/  IMAD R4, R4, 0x6, RZ ;  /* 0x0000000604047824 */ /* 0x000fe400078e02ff */
[----:B------:R-:W-:-:S03]  /*01f0*/  VIADD R7, R29, 0xfffffff3 ;  /* 0xfffffff31d077836 */ /* 0x000fc60000000000 */
[----:B------:R-:W-:Y:S02]  /*0200*/  SHF.R.S32.HI R0, RZ, 0x1f, R4 ;  /* 0x0000001fff007819 */ /* 0x000fe40000011404 */
[----:B------:R-:W-:Y:S02]  /*0210*/  IADD3 R6, P0, R27, R4, RZ ;  /* 0x000000041b067210 */ /* 0x000fe40007f1e0ff */
[----:B------:R-:W-:Y:S02]  /*0220*/  IADD3 R2, P3, R4, R7, RZ ;  /* 0x0000000704027210 */ /* 0x000fe40007f7e0ff */
[----:B------:R-:W-:Y:S02]  /*0230*/  LEA.HI.X.SX32 R9, R27, R0, 0x1, P0 ;  /* 0x000000001b097211 */ /* 0x000fe400000f0eff */
[----:B------:R-:W-:-:S04]  /*0240*/  LEA R10, P0, R6, UR6, 0x2 ;  /* 0x00000006060a7c11 */ /* 0x000fc8000f8010ff */
[----:B------:R-:W-:Y:S02]  /*0250*/  LEA.HI.X R11, R6, UR7, R9, 0x2, P0 ;  /* 0x00000007060b7c11 */ /* 0x000fe400080f1409 */
[----:B------:R-:W-:Y:S01]  /*0260*/  IADD3 R6, P1, R4, R3, RZ ;  /* 0x0000000304067210 */ /* 0x000fe20007f3e0ff */
[----:B------:R-:W1:Y:S01]  /*0270*/  LDC.64 R8, c[0x0][0x230] ;  /* 0x00008c00ff087b82 */ /* 0x000e620000000a00 */
[----:B------:R-:W-:Y:S02]  /*0280*/  IADD3 R4, P0, R29, R4, RZ ;  /* 0x000000041d047210 */ /* 0x000fe40007f1e0ff */
[-C--:B------:R-:W-:Y:S02]  /*0290*/  LEA.HI.X.SX32 R13, R3, R0.reuse, 0x1, P1 ;  /* 0x00000000030d7211 */ /* 0x080fe400008f0eff */
[----:B------:R-:W-:Y:S02]  /*02a0*/  LEA.HI.X.SX32 R15, R29, R0, 0x1, P0 ;  /* 0x000000001d0f7211 */ /* 0x000fe400000f0eff */
[----:B------:R-:W-:-:S02]  /*02b0*/  LEA R24, P1, R6, UR6, 0x2 ;  /* 0x0000000606187c11 */ /* 0x000fc4000f8210ff */
[----:B------:R-:W-:Y:S02]  /*02c0*/  LEA R14, P0, R4, UR6, 0x2 ;  /* 0x00000006040e7c11 */ /* 0x000fe4000f8010ff */
[----:B------:R-:W-:Y:S02]  /*02d0*/  LEA.HI.X.SX32 R3, R7, R0, 0x1, P3 ;  /* 0x0000000007037211 */ /* 0x000fe400018f0eff */
[----:B------:R-:W-:Y:S02]  /*02e0*/  ISETP.GT.AND P3, PT, R29, 0xc, PT ;  /* 0x0000000c1d00780c */ /* 0x000fe40003f64270 */
[----:B------:R-:W-:Y:S02]  /*02f0*/  LEA.HI.X R25, R6, UR7, R13, 0x2, P1 ;  /* 0x0000000706197c11 */ /* 0x000fe400088f140d */
[----:B------:R-:W-:Y:S02]  /*0300*/  CS2R R6, SRZ ;  /* 0x0000000000067805 */ /* 0x000fe4000001ff00 */
[----:B------:R-:W-:-:S02]  /*0310*/  LEA.HI.X R15, R4, UR7, R15, 0x2, P0 ;  /* 0x00000007040f7c11 */ /* 0x000fc400080f140f */
[C---:B------:R-:W-:Y:S01]  /*0320*/  LEA R18, P0, R2.reuse, UR6, 0x2 ;  /* 0x0000000602127c11 */ /* 0x040fe2000f8010ff */
[----:B------:R-:W-:Y:S01]  /*0330*/  IMAD.MOV.U32 R4, RZ, RZ, RZ ;  /* 0x000000ffff047224 */ /* 0x000fe200078e00ff */
[----:B------:R-:W2:Y:S02]  /*0340*/  @P2 LDG.E.EL R22, desc[UR4][R24.64+0xc] ;  /* 0x00000c0418162981 */ /* 0x000ea4000c2e1900 */
[----:B------:R-:W-:Y:S02]  /*0350*/  LEA.HI.X R19, R2, UR7, R3, 0x2, P0 ;  /* 0x0000000702137c11 */ /* 0x000fe400080f1403 */
[----:B------:R-:W-:Y:S01]  /*0360*/  CS2R R2, SRZ ;  /* 0x0000000000027805 */ /* 0x000fe2000001ff00 */
[----:B------:R4:W5:Y:S04]  /*0370*/  @P2 LDG.E.EL R7, desc[UR4][R10.64+-0x34] ;  /* 0xffffcc040a072981 */ /* 0x000968000c2e1900 */
[----:B------:R1:W5:Y:S04]  /*0380*/  @P3 LDG.E.EL R4, desc[UR4][R14.64+-0x34] ;  /* 0xffffcc040e043981 */ /* 0x000368000c2e1900 */
[----:B------:R-:W5:Y:S01]  /*0390*/  @P3 LDG.E.EL R3, desc[UR4][R18.64+0xc] ;  /* 0x00000c0412033981 */ /* 0x000f62000c2e1900 */
[C---:B-1----:R-:W-:Y:S01]  /*03a0*/  IMAD.WIDE R8, R27.reuse, 0x4, R8 ;  /* 0x000000041b087825 */ /* 0x042fe200078e0208 */
[----:B----4-:R-:W1:Y:S02]  /*03b0*/  LDC.64 R10, c[0x0][0x210] ;  /* 0x00008400ff0a7b82 */ /* 0x010e640000000a00 */
[----:B------:R-:W4:Y:S04]  /*03c0*/  @P2 LDG.E.EL R2, desc[UR4][R24.64+0x300] ;  /* 0x0003000418022981 */ /* 0x000f28000c2e1900 */
[----:B------:R-:W4:Y:S04]  /*03d0*/  @P3 LDG.E.EL R21, desc[UR4][R18.64+0x300] ;  /* 0x0003000412153981 */ /* 0x000f28000c2e1900 */
[----:B------:R3:W4:Y:S04]  /*03e0*/  LDG.E.EL.64 R12, desc[UR4][R8.64] ;  /* 0x00000004080c7981 */ /* 0x000728000c2e1b00 */
[----:B------:R1:W4:Y:S04]  /*03f0*/  @P2 LDG.E.EL R6, desc[UR4][R24.64+0x30c] ;  /* 0x00030c0418062981 */ /* 0x000328000c2e1900 */
[----:B------:R1:W4:Y:S01]  /*0400*/  @P3 LDG.E.EL R20, desc[UR4][R18.64+0x30c] ;  /* 0x00030c0412143981 */ /* 0x000322000c2e1900 */
[----:B------:R-:W-:Y:S01]  /*0410*/  ISETP.GE.AND P1, PT, R27, 0xd, PT ;  /* 0x0000000d1b00780c */ /* 0x000fe20003f26270 */
[----:B0-----:R-:W-:Y:S01]  /*0420*/  IMAD R15, R26, 0xd, R27 ;  /* 0x0000000d1a0f7824 */ /* 0x001fe200078e021b */
[----:B---3--:R-:W-:-:S03]  /*0430*/  CS2R R8, SRZ ;  /* 0x0000000000087805 */ /* 0x008fc6000001ff00 */
[----:B-1----:R-:W-:Y:S01]  /*0440*/  IMAD.WIDE R14, R15, 0x4, R10 ;  /* 0x000000040f0e7825 */ /* 0x002fe200078e020a */
[----:B------:R-:W-:-:S03]  /*0450*/  ISETP.GE.AND P0, PT, R29, 0xd, PT ;  /* 0x0000000d1d00780c */ /* 0x000fc60003f06270 */
[----:B------:R-:W-:Y:S01]  /*0460*/  IMAD R25, R26, 0xd, R29 ;  /* 0x0000000d1a197824 */ /* 0x000fe200078e021d */
[----:B------:R-:W0:Y:S01]  /*0470*/  LDC.64 R18, c[0x0][0x240] ;  /* 0x00009000ff127b82 */ /* 0x000e220000000a00 */
[----:B------:R-:W-:Y:S02]  /*0480*/  IMAD.MOV.U32 R0, RZ, RZ, RZ ;  /* 0x000000ffff007224 */ /* 0x000fe400078e00ff */
[----:B------:R1:W3:Y:S01]  /*0490*/  @!P1 LDG.E.EL R8, desc[UR4][R14.64] ;  /* 0x000000040e089981 */ /* 0x0002e2000c2e1900 */
[----:B------:R-:W-:-:S04]  /*04a0*/  IMAD.WIDE R28, R29, 0x4, R16 ;  /* 0x000000041d1c7825 */ /* 0x000fc800078e0210 */
[----:B------:R-:W-:Y:S01]  /*04b0*/  IMAD.WIDE R16, R27, 0x4, R16 ;  /* 0x000000041b107825 */ /* 0x000fe200078e0210 */
[----:B------:R-:W3:Y:S01]  /*04c0*/  @!P0 LDG.E.EL R9, desc[UR4][R28.64] ;  /* 0x000000041c098981 */ /* 0x000ee2000c2e1900 */
[----:B-1----:R-:W1:Y:S03]  /*04d0*/  LDC.64 R14, c[0x0][0x228] ;  /* 0x00008a00ff0e7b82 */ /* 0x002e660000000a00 */
[----:B------:R0:W3:Y:S01]  /*04e0*/  @!P1 LDG.E.EL R0, desc[UR4][R16.64] ;  /* 0x0000000410009981 */ /* 0x0000e2000c2e1900 */
[----:B------:R-:W-:-:S05]  /*04f0*/  IMAD.WIDE R24, R25, 0x4, R10 ;  /* 0x0000000419187825 */ /* 0x000fca00078e020a */
[----:B------:R-:W3:Y:S01]  /*0500*/  @!P0 LDG.E.EL R23, desc[UR4][R24.64] ;  /* 0x0000000418178981 */ /* 0x000ee2000c2e1900 */
[----:B0-----:R-:W0:Y:S01]  /*0510*/  LDC.64 R16, c[0x0][0x238] ;  /* 0x00008e00ff107b82 */ /* 0x001e220000000a00 */
[----:B------:R-:W-:-:S04]  /*0520*/  IMAD.WIDE R18, R27, 0x4, R18 ;  /* 0x000000041b127825 */ /* 0x000fc800078e0212 */
[----:B-1----:R-:W-:-:S06]  /*0530*/  IMAD.WIDE R10, R27, 0x4, R14 ;  /* 0x000000041b0a7825 */ /* 0x002fcc00078e020e */
[----:B------:R-:W3:Y:S01]  /*0540*/  LDG.E.EL.64 R10, desc[UR4][R10.64] ;  /* 0x000000040a0a7981 */ /* 0x000ee2000c2e1b00 */
[----:B0-----:R-:W-:-:S03]  /*0550*/  IMAD.WIDE R14, R27, 0x4, R16 ;  /* 0x000000041b0e7825 */ /* 0x001fc600078e0210 */
[----:B------:R0:W3:Y:S04]  /*0560*/  LDG.E.EL.64 R16, desc[UR4][R18.64] ;  /* 0x0000000412107981 */ /* 0x0000e8000c2e1b00 */
[----:B------:R-:W3:Y:S01]  /*0570*/  LDG.E.EL.64 R14, desc[UR4][R14.64] ;  /* 0x000000040e0e7981 */ /* 0x000ee2000c2e1b00 */
[----:B0-----:R-:W-:Y:S01]  /*0580*/  IMAD.MOV.U32 R19, RZ, RZ, 0x3e800000 ;  /* 0x3e800000ff137424 */ /* 0x001fe200078e00ff */
[----:B--2---:R-:W-:Y:S02]  /*0590*/  SEL R22, R22, RZ, P2 ;  /* 0x000000ff16167207 */ /* 0x004fe40001000000 */
[----:B-----5:R-:W-:-:S04]  /*05a0*/  SEL R7, R7, RZ, P2 ;  /* 0x000000ff07077207 */ /* 0x020fc80001000000 */
[----:B------:R-:W-:Y:S02]  /*05b0*/  FSETP.GT.AND P4, PT, R22, R7, PT ;  /* 0x000000071600720b */ /* 0x000fe40003f84000 */
[----:B------:R-:W-:Y:S02]  /*05c0*/  SEL R26, R4, RZ, P3 ;  /* 0x000000ff041a7207 */ /* 0x000fe40001800000 */
[----:B------:R-:W-:-:S04]  /*05d0*/  SEL R3, R3, RZ, P3 ;  /* 0x000000ff03037207 */ /* 0x000fc80001800000 */
[----:B------:R-:W-:Y:S02]  /*05e0*/  FSETP.GT.AND P5, PT, R3, R26, PT ;  /* 0x0000001a0300720b */ /* 0x000fe40003fa4000 */
[----:B------:R-:W-:Y:S02]  /*05f0*/  FSETP.NAN.AND P6, PT, R22, R22, PT ;  /* 0x000000161600720b */ /* 0x000fe40003fc8000 */
[----:B----4-:R-:W-:Y:S02]  /*0600*/  SEL R25, R2, RZ, P2 ;  /* 0x000000ff02197207 */ /* 0x010fe40001000000 */
[----:B------:R-:W-:Y:S02]  /*0610*/  @!P4 FSEL R22, R22, R7, P6 ;  /* 0x000000071616c208 */ /* 0x000fe40003000000 */
[----:B------:R-:W-:Y:S02]  /*0620*/  FSETP.NAN.AND P4, PT, R25, R25, PT ;  /* 0x000000191900720b */ /* 0x000fe40003f88000 */
[----:B------:R-:W-:-:S02]  /*0630*/  FSETP.NAN.AND P6, PT, R3, R3, PT ;  /* 0x000000030300720b */ /* 0x000fc40003fc8000 */
[----:B------:R-:W-:Y:S01]  /*0640*/  SEL R2, R21, RZ, P3 ;  /* 0x000000ff15027207 */ /* 0x000fe20001800000 */
[----:B------:R-:W-:Y:S01]  /*0650*/  FADD R12, R12, 0.0010000000474974513054 ;  /* 0x3a83126f0c0c7421 */ /* 0x000fe20000000000 */
[----:B------:R-:W-:Y:S01]  /*0660*/  FADD R13, R13, 0.0010000000474974513054 ;  /* 0x3a83126f0d0d7421 */ /* 0x000fe20000000000 */
[----:B------:R-:W-:Y:S02]  /*0670*/  SEL R6, R6, RZ, P2 ;  /* 0x000000ff06067207 */ /* 0x000fe40001000000 */
[----:B------:R-:W-:Y:S02]  /*0680*/  @!P5 FSEL R3, R3, R26, P6 ;  /* 0x0000001a0303d208 */ /* 0x000fe40003000000 */
[----:B------:R-:W-:Y:S01]  /*0690*/  FSETP.NAN.AND P5, PT, R2, R2, PT ;  /* 0x000000020200720b */ /* 0x000fe20003fa8000 */
[----:B------:R-:W0:Y:S01]  /*06a0*/  MUFU.SQRT R4, R12 ;  /* 0x0000000c00047308 */ /* 0x000e220000002000 */
[----:B------:R-:W-:Y:S02]  /*06b0*/  FSETP.NAN.AND P2, PT, R6, R6, PT ;  /* 0x000000060600720b */ /* 0x000fe40003f48000 */
[----:B------:R-:W-:-:S02]  /*06c0*/  FSETP.GEU.AND P6, PT, R22, R25, PT ;  /* 0x000000191600720b */ /* 0x000fc40003fce000 */
[----:B------:R-:W-:-:S03]  /*06d0*/  SEL R7, R20, RZ, P3 ;  /* 0x000000ff14077207 */ /* 0x000fc60001800000 */
[----:B------:R1:W2:Y:S01]  /*06e0*/  MUFU.SQRT R18, R13 ;  /* 0x0000000d00127308 */ /* 0x0002a20000002000 */
[----:B------:R-:W-:Y:S02]  /*06f0*/  @!P4 FSEL R25, R25, R22, !P6 ;  /* 0x000000161919c208 */ /* 0x000fe40007000000 */
[----:B------:R-:W-:Y:S02]  /*0700*/  FSETP.NAN.AND P3, PT, R7, R7, PT ;  /* 0x000000070700720b */ /* 0x000fe40003f68000 */
[----:B------:R-:W-:Y:S02]  /*0710*/  FSETP.GEU.AND P4, PT, R3, R2, PT ;  /* 0x000000020300720b */ /* 0x000fe40003f8e000 */
[----:B------:R-:W-:Y:S02]  /*0720*/  FSETP.GEU.AND P6, PT, R25, R6, PT ;  /* 0x000000061900720b */ /* 0x000fe40003fce000 */
[----:B------:R-:W-:Y:S01]  /*0730*/  @!P5 FSEL R2, R2, R3, !P4 ;  /* 0x000000030202d208 */ /* 0x000fe20006000000 */
[----:B-1----:R-:W1:Y:S01]  /*0740*/  LDC.64 R12, c[0x0][0x248] ;  /* 0x00009200ff0c7b82 */ /* 0x002e620000000a00 */
[----:B------:R-:W-:-:S02]  /*0750*/  @!P2 FSEL R6, R6, R25, !P6 ;  /* 0x000000190606a208 */ /* 0x000fc40007000000 */
[----:B------:R-:W-:Y:S02]  /*0760*/  FSETP.GEU.AND P6, PT, R2, R7, PT ;  /* 0x000000070200720b */ /* 0x000fe40003fce000 */
[----:B0-----:R-:W-:Y:S02]  /*0770*/  FSETP.GT.AND P4, PT, R4, 8.50705917302346158658e+37, PT ;  /* 0x7e8000000400780b */ /* 0x001fe40003f84000 */
[----:B--2---:R-:W-:Y:S02]  /*0780*/  FSETP.GT.AND P5, PT, R18, 8.50705917302346158658e+37, PT ;  /* 0x7e8000001200780b */ /* 0x004fe40003fa4000 */
[----:B------:R-:W-:Y:S02]  /*0790*/  @!P3 FSEL R7, R7, R2, !P6 ;  /* 0x000000020707b208 */ /* 0x000fe40007000000 */
[----:B------:R-:W-:Y:S01]  /*07a0*/  FSETP.GEU.AND P2, PT, R4, 1.175494350822287508e-38, PT ;  /* 0x008000000400780b */ /* 0x000fe20003f4e000 */
[----:B------:R-:W0:Y:S01]  /*07b0*/  LDC.64 R2, c[0x0][0x250] ;  /* 0x00009400ff027b82 */ /* 0x000e220000000a00 */
[----:B------:R-:W-:-:S05]  /*07c0*/  FSETP.GEU.AND P3, PT, R18, 1.175494350822287508e-38, PT ;  /* 0x008000001200780b */ /* 0x000fca0003f6e000 */
[----:B------:R-:W-:Y:S02]  /*07d0*/  @P4 FMUL R4, R4, 0.25 ;  /* 0x3e80000004044820 */ /* 0x000fe40000400000 */
[----:B------:R-:W-:-:S04]  /*07e0*/  @P5 FMUL R18, R18, 0.25 ;  /* 0x3e80000012125820 */ /* 0x000fc80000400000 */
[----:B------:R-:W-:Y:S02]  /*07f0*/  @!P2 FMUL R4, R4, 16777216 ;  /* 0x4b8000000404a820 */ /* 0x000fe40000400000 */
[----:B------:R-:W-:Y:S01]  /*0800*/  @!P3 FMUL R18, R18, 16777216 ;  /* 0x4b8000001212b820 */ /* 0x000fe20000400000 */
[----:B---3--:R-:W-:-:S03]  /*0810*/  SEL R21, R0, RZ, !P1 ;  /* 0x000000ff00157207 */ /* 0x008fc60004800000 */
[----:B------:R-:W2:Y:S01]  /*0820*/  MUFU.RCP R4, R4 ;  /* 0x0000000400047308 */ /* 0x000ea20000001000 */
[----:B------:R-:W-:Y:S02]  /*0830*/  SEL R0, R9, RZ, !P0 ;  /* 0x000000ff09007207 */ /* 0x000fe40004000000 */
[----:B------:R-:W-:-:S05]  /*0840*/  FSEL R9, R19, 1, P4 ;  /* 0x3f80000013097808 */ /* 0x000fca0002000000 */
[----:B------:R-:W3:Y:S01]  /*0850*/  MUFU.RCP R18, R18 ;  /* 0x0000001200127308 */ /* 0x000ee20000001000 */
[----:B------:R-:W-:Y:S02]  /*0860*/  FSEL R19, R19, 1, P5 ;  /* 0x3f80000013137808 */ /* 0x000fe40002800000 */
[----:B------:R-:W-:Y:S02]  /*0870*/  SEL R8, R8, RZ, !P1 ;  /* 0x000000ff08087207 */ /* 0x000fe40004800000 */
[----:B------:R-:W-:Y:S01]  /*0880*/  SEL R23, R23, RZ, !P0 ;  /* 0x000000ff17177207 */ /* 0x000fe20004000000 */
[----:B------:R-:W-:Y:S01]  /*0890*/  @!P2 FMUL R9, R9, 16777216 ;  /* 0x4b8000000909a820 */ /* 0x000fe20000400000 */
[----:B------:R-:W-:Y:S01]  /*08a0*/  @!P3 FMUL R19, R19, 16777216 ;  /* 0x4b8000001313b820 */ /* 0x000fe20000400000 */
[----:B------:R-:W-:Y:S02]  /*08b0*/  @!P1 FADD R6, R8, R21 ;  /* 0x0000001508069221 */ /* 0x000fe40000000000 */
[----:B------:R-:W-:Y:S01]  /*08c0*/  @!P0 FADD R7, R23, R0 ;  /* 0x0000000017078221 */ /* 0x000fe20000000000 */
[----:B--2---:R-:W-:Y:S01]  /*08d0*/  FMUL R9, R4, R9 ;  /* 0x0000000904097220 */ /* 0x004fe20000400000 */
[----:B------:R-:W-:-:S02]  /*08e0*/  FADD R10, -R10, R6 ;  /* 0x000000060a0a7221 */ /* 0x000fc40000000100 */
[----:B------:R-:W-:Y:S01]  /*08f0*/  FADD R11, -R11, R7 ;  /* 0x000000070b0b7221 */ /* 0x000fe20000000100 */
[----:B---3--:R-:W-:Y:S01]  /*0900*/  FMUL R18, R18, R19 ;  /* 0x0000001312127220 */ /* 0x008fe20000400000 */
[----:B------:R-:W-:-:S03]  /*0910*/  FMUL R9, R10, R9 ;  /* 0x000000090a097220 */ /* 0x000fc60000400000 */
[----:B------:R-:W-:Y:S01]  /*0920*/  FMUL R18, R11, R18 ;  /* 0x000000120b127220 */ /* 0x000fe20000400000 */
[----:B------:R-:W-:-:S03]  /*0930*/  FFMA R9, R14, R9, R16 ;  /* 0x000000090e097223 */ /* 0x000fc60000000010 */
[----:B------:R-:W-:Y:S02]  /*0940*/  FFMA R15, R15, R18, R17 ;  /* 0x000000120f0f7223 */ /* 0x000fe40000000011 */
[----:B------:R-:W-:-:S03]  /*0950*/  FSETP.GEU.AND P0, PT, R9, RZ, PT ;  /* 0x000000ff0900720b */ /* 0x000fc60003f0e000 */
[----:B------:R-:W-:Y:S01]  /*0960*/  FSETP.GEU.AND P1, PT, R15, RZ, PT ;  /* 0x000000ff0f00720b */ /* 0x000fe20003f2e000 */
[----:B-1----:R-:W-:Y:S01]  /*0970*/  IMAD.WIDE R12, R5, 0x4, R12 ;  /* 0x00000004050c7825 */ /* 0x002fe200078e020c */
[----:B------:R-:W-:Y:S02]  /*0980*/  FSEL R14, R9, RZ, P0 ;  /* 0x000000ff090e7208 */ /* 0x000fe40000000000 */
[----:B------:R-:W-:Y:S01]  /*0990*/  FSEL R15, R15, RZ, P1 ;  /* 0x000000ff0f0f7208 */ /* 0x000fe20000800000 */
[----:B0-----:R-:W-:Y:S01]  /*09a0*/  IMAD.WIDE R2, R5, 0x4, R2 ;  /* 0x0000000405027825 */ /* 0x001fe200078e0202 */
[----:B------:R-:W-:Y:S04]  /*09b0*/  STG.E.64 desc[UR4][R12.64], R6 ;  /* 0x000000060c007986 */ /* 0x000fe8000c101b04 */
[----:B------:R-:W-:Y:S01]  /*09c0*/  STG.E.64 desc[UR4][R2.64], R14 ;  /* 0x0000000e02007986 */ /* 0x000fe2000c101b04 */
[----:B------:R-:W-:Y:S05]  /*09d0*/  EXIT ;  /* 0x000000000000794d */ /* 0x000fea0003800000 */
.L_x_0:
[----:B------:R-:W-:-:S00]  /*09e0*/  BRA `(.L_x_0) ;  /* 0xfffffffc00fc7947 */ /* 0x000fc0000383ffff */
[----:B------:R-:W-:-:S00]  /*09f0*/  NOP ;  /* 0x0000000000007918 */ /* 0x000fc00000000000 */
        /* <DEDUP_REMOVED lines=8> */
.L_x_1:


//--------------------- .nv.global.init           --------------------------
	.section	.nv.global.init,"aw",@progbits
.nv.global.init:
	.type		_$_str,@object
	.size		_$_str,(_$_str_$_2 - _$_str)
_$_str:
        /*0000*/ 	.byte	0x5f, 0x5f, 0x43, 0x55, 0x44, 0x41, 0x5f, 0x46, 0x54, 0x5a, 0x00
	.type		_$_str_$_2,@object
	.size		_$_str_$_2,(.L_1 - _$_str_$_2)
_$_str_$_2:
        /*000b*/ 	.byte	0x5f, 0x5f, 0x43, 0x55, 0x44, 0x41, 0x5f, 0x50, 0x52, 0x45, 0x43, 0x5f, 0x53, 0x51, 0x52, 0x54
        /*001b*/ 	.byte	0x00
.L_1:


//--------------------- .nv.constant0.triton_poi_fused__native_batch_norm_legit_no_training_cat_relu_10 --------------------------
	.section	.nv.constant0.triton_poi_fused__native_batch_norm_legit_no_training_cat_relu_10,"a",@progbits
	.sectionflags	@""
	.align	4
.nv.constant0.triton_poi_fused__native_batch_norm_legit_no_training_cat_relu_10:
	.zero		604
